//
// Generated by NVIDIA NVVM Compiler
//
// Compiler Build ID: CL-36424714
// Cuda compilation tools, release 13.0, V13.0.88
// Based on NVVM 20.0.0
//

.version 9.0
.target sm_100
.address_size 64

	// .globl	_Z13print_if_rootv
.extern .func  (.param .b32 func_retval0) vprintf
(
	.param .b64 vprintf_param_0,
	.param .b64 vprintf_param_1
)
;
.global .align 1 .b8 $str[41] = {72, 101, 108, 108, 111, 32, 102, 114, 111, 109, 32, 116, 104, 114, 101, 97, 100, 32, 40, 48, 44, 48, 41, 32, 105, 110, 32, 98, 108, 111, 99, 107, 32, 40, 48, 44, 48, 41, 33, 10};

.visible .entry _Z13print_if_rootv()
{
	.reg .pred 	%p<2>;
	.reg .b32 	%r<6>;
	.reg .b64 	%rd<3>;

	mov.u32 	%r1, %tid.x;
	mov.u32 	%r2, %tid.y;
	or.b32  	%r3, %r1, %r2;
	setp.ne.s32 	%p1, %r3, 0;
	@%p1 bra 	$L__BB0_2;
	mov.u64 	%rd1, $str;
	cvta.global.u64 	%rd2, %rd1;
	{ // callseq 0, 0
	.param .b64 param0;
	st.param.b64 	[param0], %rd2;
	.param .b64 param1;
	st.param.b64 	[param1], 0;
	.param .b32 retval0;
	call.uni (retval0), 
	vprintf, 
	(
	param0, 
	param1
	);
	ld.param.b32 	%r4, [retval0];
	} // callseq 0
$L__BB0_2:
	ret;

}


// ===== COMPILED SASS (sm_100) =====

	.target	sm_100

	.elftype	@"ET_EXEC"


//--------------------- .note.nv.tkinfo           --------------------------
	.section	.note.nv.tkinfo,"",@"SHT_NOTE"
	.sectionflags	@"SHF_NOTE_NV_TKINFO"
	.tkinfo
        /*0018*/ 	.word	0x00000002
        /*0030*/ 	.string	""
        /*0030*/ 	.string	"ptxas"
        /*0030*/ 	.string	"Cuda compilation tools, release 13.0, V13.0.88"
        /*0030*/ 	.string	"Build cuda_13.0.r13.0/compiler.36424714_0"
        /*0030*/ 	.string	"-arch sm_100 -m 64 "



//--------------------- .note.nv.cuinfo           --------------------------
	.section	.note.nv.cuinfo,"",@"SHT_NOTE"
	.sectionflags	@"SHF_NOTE_NV_CUINFO"
        /*0018*/ 	.short	0x0002
        /*001a*/ 	.short	0x0064
        /*001c*/ 	.short	0x0082
	.zero		2


//--------------------- .nv.info                  --------------------------
	.section	.nv.info,"",@"SHT_CUDA_INFO"
	.align	4


	//----- nvinfo : EIATTR_REGCOUNT
	.align		4
        /*0000*/ 	.byte	0x04, 0x2f
        /*0002*/ 	.short	(.L_2 - .L_1)
	.align		4
.L_1:
        /*0004*/ 	.word	index@(_Z13print_if_rootv)
        /*0008*/ 	.word	0x00000018


	//----- nvinfo : EIATTR_FRAME_SIZE
	.align		4
.L_2:
        /*000c*/ 	.byte	0x04, 0x11
        /*000e*/ 	.short	(.L_4 - .L_3)
	.align		4
.L_3:
        /*0010*/ 	.word	index@(_Z13print_if_rootv)
        /*0014*/ 	.word	0x00000000


	//----- nvinfo : EIATTR_MIN_STACK_SIZE
	.align		4
.L_4:
        /*0018*/ 	.byte	0x04, 0x12
        /*001a*/ 	.short	(.L_6 - .L_5)
	.align		4
.L_5:
        /*001c*/ 	.word	index@(_Z13print_if_rootv)
        /*0020*/ 	.word	0x00000000
.L_6:


//--------------------- .nv.compat                --------------------------
	.section	.nv.compat,"",@"SHT_CUDA_COMPAT_INFO"
	.align	4
        /*0000*/ 	.byte	0x02, 0x09, 0x00, 0x00, 0x02, 0x02, 0x01, 0x00, 0x02, 0x05, 0x05, 0x00, 0x03, 0x07, 0x01, 0x01
        /*0010*/ 	.byte	0x02, 0x03, 0x00, 0x00, 0x02, 0x06, 0x01, 0x00, 0x04, 0x0b, 0x08, 0x00, 0x09, 0x00, 0x00, 0x00
        /*0020*/ 	.byte	0x00, 0x00, 0x00, 0x00


//--------------------- .nv.info._Z13print_if_rootv --------------------------
	.section	.nv.info._Z13print_if_rootv,"",@"SHT_CUDA_INFO"
	.sectionflags	@""
	.align	4


	//----- nvinfo : EIATTR_CUDA_API_VERSION
	.align		4
        /*0000*/ 	.byte	0x04, 0x37
        /*0002*/ 	.short	(.L_8 - .L_7)
.L_7:
        /*0004*/ 	.word	0x00000082


	//----- nvinfo : EIATTR_SPARSE_MMA_MASK
	.align		4
.L_8:
        /*0008*/ 	.byte	0x03, 0x50
        /*000a*/ 	.short	0x0000


	//----- nvinfo : EIATTR_MAXREG_COUNT
	.align		4
        /*000c*/ 	.byte	0x03, 0x1b
        /*000e*/ 	.short	0x00ff


	//----- nvinfo : EIATTR_EXTERNS
	.align		4
        /*0010*/ 	.byte	0x04, 0x0f
        /*0012*/ 	.short	(.L_10 - .L_9)


	//   ....[0]....
	.align		4
.L_9:
        /*0014*/ 	.word	index@(vprintf)


	//----- nvinfo : EIATTR_MERCURY_ISA_VERSION
	.align		4
.L_10:
        /*0018*/ 	.byte	0x03, 0x5f
        /*001a*/ 	.short	0x0101


	//----- nvinfo : EIATTR_VRC_CTA_INIT_COUNT
	.align		4
        /*001c*/ 	.byte	0x02, 0x4a
	.zero		1
	.zero		1


	//----- nvinfo : EIATTR_SYSCALL_OFFSETS
	.align		4
        /*0020*/ 	.byte	0x04, 0x46
        /*0022*/ 	.short	(.L_12 - .L_11)


	//   ....[0]....
.L_11:
        /*0024*/ 	.word	0x000000c0


	//----- nvinfo : EIATTR_EXIT_INSTR_OFFSETS
	.align		4
.L_12:
        /*0028*/ 	.byte	0x04, 0x1c
        /*002a*/ 	.short	(.L_14 - .L_13)


	//   ....[0]....
.L_13:
        /*002c*/ 	.word	0x00000040


	//   ....[1]....
        /*0030*/ 	.word	0x000000d0


	//----- nvinfo : EIATTR_CRS_STACK_SIZE
	.align		4
.L_14:
        /*0034*/ 	.byte	0x04, 0x1e
        /*0036*/ 	.short	(.L_16 - .L_15)
.L_15:
        /*0038*/ 	.word	0x00000000


	//----- nvinfo : EIATTR_SW_WAR
	.align		4
.L_16:
        /*003c*/ 	.byte	0x04, 0x36
        /*003e*/ 	.short	(.L_18 - .L_17)
.L_17:
        /*0040*/ 	.word	0x00000008
.L_18:


//--------------------- .nv.callgraph             --------------------------
	.section	.nv.callgraph,"",@"SHT_CUDA_CALLGRAPH"
	.align	4
	.sectionentsize	8
	.align		4
        /*0000*/ 	.word	0x00000000
	.align		4
        /*0004*/ 	.word	0xffffffff
	.align		4
        /*0008*/ 	.word	index@(_Z13print_if_rootv)
	.align		4
        /*000c*/ 	.word	index@(vprintf)
	.align		4
        /*0010*/ 	.word	0x00000000
	.align		4
        /*0014*/ 	.word	0xfffffffe
	.align		4
        /*0018*/ 	.word	0x00000000
	.align		4
        /*001c*/ 	.word	0xfffffffd
	.align		4
        /*0020*/ 	.word	0x00000000
	.align		4
        /*0024*/ 	.word	0xfffffffc


//--------------------- .nv.constant4             --------------------------
	.section	.nv.constant4,"a",@progbits
	.align	8
	.align		8
.nv.constant4:
        /*0000*/ 	.dword	vprintf
	.align		8
        /*0008*/ 	.dword	$str


//--------------------- .text._Z13print_if_rootv  --------------------------
	.section	.text._Z13print_if_rootv,"ax",@progbits
	.align	128
        .global         _Z13print_if_rootv
        .type           _Z13print_if_rootv,@function
        .size           _Z13print_if_rootv,(.L_x_2 - _Z13print_if_rootv)
        .other          _Z13print_if_rootv,@"STO_CUDA_ENTRY STV_DEFAULT"
_Z13print_if_rootv:
.text._Z13print_if_rootv:
[----:B------:R-:W0:Y:S01]  /*0000*/  LDC R1, c[0x0][0x37c] ;  /* 0x0000df00ff017b82 */ /* 0x000e220000000800 */
[----:B------:R-:W1:Y:S01]  /*0010*/  S2R R0, SR_TID.X ;  /* 0x0000000000007919 */ /* 0x000e620000002100 */
[----:B------:R-:W1:Y:S02]  /*0020*/  S2R R3, SR_TID.Y ;  /* 0x0000000000037919 */ /* 0x000e640000002200 */
[----:B-1----:R-:W-:-:S13]  /*0030*/  LOP3.LUT P0, RZ, R0, R3, RZ, 0xfc, !PT ;  /* 0x0000000300ff7212 */ /* 0x002fda000780fcff */
[----:B------:R-:W-:Y:S05]  /*0040*/  @P0 EXIT ;  /* 0x000000000000094d */ /* 0x000fea0003800000 */
[----:B------:R-:W-:Y:S01]  /*0050*/  MOV R0, 0x0 ;  /* 0x0000000000007802 */ /* 0x000fe20000000f00 */
[----:B------:R-:W1:Y:S01]  /*0060*/  LDCU.64 UR4, c[0x4][0x8] ;  /* 0x01000100ff0477ac */ /* 0x000e620008000a00 */
[----:B------:R-:W-:Y:S02]  /*0070*/  CS2R R6, SRZ ;  /* 0x0000000000067805 */ /* 0x000fe4000001ff00 */
[----:B------:R2:W3:Y:S01]  /*0080*/  LDC.64 R2, c[0x4][R0] ;  /* 0x0100000000027b82 */ /* 0x0004e20000000a00 */
[----:B-1----:R-:W-:Y:S02]  /*0090*/  IMAD.U32 R4, RZ, RZ, UR4 ;  /* 0x00000004ff047e24 */ /* 0x002fe4000f8e00ff */
[----:B--2---:R-:W-:-:S07]  /*00a0*/  IMAD.U32 R5, RZ, RZ, UR5 ;  /* 0x00000005ff057e24 */ /* 0x004fce000f8e00ff */
[----:B------:R-:W-:-:S07]  /*00b0*/  LEPC R20, `(.L_x_0) ;  /* 0x000000001014794e */ /* 0x000fce0000000000 */
[----:B0--3--:R-:W-:Y:S05]  /*00c0*/  CALL.ABS.NOINC R2 ;  /* 0x0000000002007343 */ /* 0x009fea0003c00000 */
.L_x_0:
[----:B------:R-:W-:Y:S05]  /*00d0*/  EXIT ;  /* 0x000000000000794d */ /* 0x000fea0003800000 */
.L_x_1:
[----:B------:R-:W-:-:S00]  /*00e0*/  BRA `(.L_x_1) ;  /* 0xfffffffc00fc7947 */ /* 0x000fc0000383ffff */
[----:B------:R-:W-:-:S00]  /*00f0*/  NOP ;  /* 0x0000000000007918 */ /* 0x000fc00000000000 */
        /* <DEDUP_REMOVED lines=8> */
.L_x_2:


//--------------------- .nv.global.init           --------------------------
	.section	.nv.global.init,"aw",@progbits
.nv.global.init:
	.type		$str,@object
	.size		$str,(.L_0 - $str)
$str:
        /*0000*/ 	.byte	0x48, 0x65, 0x6c, 0x6c, 0x6f, 0x20, 0x66, 0x72, 0x6f, 0x6d, 0x20, 0x74, 0x68, 0x72, 0x65, 0x61
        /*0010*/ 	.byte	0x64, 0x20, 0x28, 0x30, 0x2c, 0x30, 0x29, 0x20, 0x69, 0x6e, 0x20, 0x62, 0x6c, 0x6f, 0x63, 0x6b
        /*0020*/ 	.byte	0x20, 0x28, 0x30, 0x2c, 0x30, 0x29, 0x21, 0x0a, 0x00
.L_0:


//--------------------- .nv.shared.reserved.0     --------------------------
	.section	.nv.shared.reserved.0,"aw",@nobits
	.weak		__nv_reservedSMEM_offset_0_alias
	.size		__nv_reservedSMEM_offset_0_alias, 0, 64
	.other		__nv_reservedSMEM_offset_0_alias,@"STO_CUDA_RESERVED_SHARED STV_DEFAULT"
__nv_reservedSMEM_offset_0_alias:
	.zero		0
	.zero		64


//--------------------- .nv.constant0._Z13print_if_rootv --------------------------
	.section	.nv.constant0._Z13print_if_rootv,"a",@progbits
	.sectionflags	@""
	.align	4
.nv.constant0._Z13print_if_rootv:
	.zero		896


//--------------------- SYMBOLS --------------------------

	.type		.nv.reservedSmem.offset0,@object
	.size		.nv.reservedSmem.offset0,0x4
	.type		vprintf,@function
